//
// Generated by NVIDIA NVVM Compiler
//
// Compiler Build ID: CL-36424714
// Cuda compilation tools, release 13.0, V13.0.88
// Based on NVVM 20.0.0
//

.version 9.0
.target sm_100
.address_size 64

	// .globl	_Z7AddIntsPiS_

.visible .entry _Z7AddIntsPiS_(
	.param .u64 .ptr .align 1 _Z7AddIntsPiS__param_0,
	.param .u64 .ptr .align 1 _Z7AddIntsPiS__param_1
)
{
	.reg .pred 	%p<2>;
	.reg .b32 	%r<16>;
	.reg .b64 	%rd<5>;

	ld.param.u64 	%rd3, [_Z7AddIntsPiS__param_0];
	ld.param.u64 	%rd4, [_Z7AddIntsPiS__param_1];
	cvta.to.global.u64 	%rd1, %rd3;
	cvta.to.global.u64 	%rd2, %rd4;
	ld.global.u32 	%r14, [%rd1];
	mov.b32 	%r15, 0;
$L__BB0_1:
	ld.global.u32 	%r8, [%rd2];
	add.s32 	%r4, %r14, %r8;
	st.global.u32 	[%rd1], %r4;
	setp.eq.s32 	%p1, %r15, 10000004;
	@%p1 bra 	$L__BB0_3;
	ld.global.u32 	%r9, [%rd2];
	add.s32 	%r10, %r4, %r9;
	st.global.u32 	[%rd1], %r10;
	ld.global.u32 	%r11, [%rd2];
	add.s32 	%r12, %r10, %r11;
	st.global.u32 	[%rd1], %r12;
	ld.global.u32 	%r13, [%rd2];
	add.s32 	%r14, %r12, %r13;
	st.global.u32 	[%rd1], %r14;
	add.s32 	%r15, %r15, 4;
	bra.uni 	$L__BB0_1;
$L__BB0_3:
	ret;

}


// ===== COMPILED SASS (sm_100) =====

	.target	sm_100

	.elftype	@"ET_EXEC"


//--------------------- .note.nv.tkinfo           --------------------------
	.section	.note.nv.tkinfo,"",@"SHT_NOTE"
	.sectionflags	@"SHF_NOTE_NV_TKINFO"
	.tkinfo
        /*0018*/ 	.word	0x00000002
        /*0030*/ 	.string	""
        /*0030*/ 	.string	"ptxas"
        /*0030*/ 	.string	"Cuda compilation tools, release 13.0, V13.0.88"
        /*0030*/ 	.string	"Build cuda_13.0.r13.0/compiler.36424714_0"
        /*0030*/ 	.string	"-arch sm_100 -m 64 "



//--------------------- .note.nv.cuinfo           --------------------------
	.section	.note.nv.cuinfo,"",@"SHT_NOTE"
	.sectionflags	@"SHF_NOTE_NV_CUINFO"
        /*0018*/ 	.short	0x0002
        /*001a*/ 	.short	0x0064
        /*001c*/ 	.short	0x0082
	.zero		2


//--------------------- .nv.info                  --------------------------
	.section	.nv.info,"",@"SHT_CUDA_INFO"
	.align	4


	//----- nvinfo : EIATTR_REGCOUNT
	.align		4
        /*0000*/ 	.byte	0x04, 0x2f
        /*0002*/ 	.short	(.L_1 - .L_0)
	.align		4
.L_0:
        /*0004*/ 	.word	index@(_Z7AddIntsPiS_)
        /*0008*/ 	.word	0x00000016


	//----- nvinfo : EIATTR_FRAME_SIZE
	.align		4
.L_1:
        /*000c*/ 	.byte	0x04, 0x11
        /*000e*/ 	.short	(.L_3 - .L_2)
	.align		4
.L_2:
        /*0010*/ 	.word	index@(_Z7AddIntsPiS_)
        /*0014*/ 	.word	0x00000000


	//----- nvinfo : EIATTR_MIN_STACK_SIZE
	.align		4
.L_3:
        /*0018*/ 	.byte	0x04, 0x12
        /*001a*/ 	.short	(.L_5 - .L_4)
	.align		4
.L_4:
        /*001c*/ 	.word	index@(_Z7AddIntsPiS_)
        /*0020*/ 	.word	0x00000000
.L_5:


//--------------------- .nv.compat                --------------------------
	.section	.nv.compat,"",@"SHT_CUDA_COMPAT_INFO"
	.align	4
        /*0000*/ 	.byte	0x02, 0x09, 0x00, 0x00, 0x02, 0x02, 0x01, 0x00, 0x02, 0x05, 0x05, 0x00, 0x03, 0x07, 0x01, 0x01
        /*0010*/ 	.byte	0x02, 0x03, 0x00, 0x00, 0x02, 0x06, 0x01, 0x00, 0x04, 0x0b, 0x08, 0x00, 0x09, 0x00, 0x00, 0x00
        /*0020*/ 	.byte	0x00, 0x00, 0x00, 0x00


//--------------------- .nv.info._Z7AddIntsPiS_   --------------------------
	.section	.nv.info._Z7AddIntsPiS_,"",@"SHT_CUDA_INFO"
	.sectionflags	@""
	.align	4


	//----- nvinfo : EIATTR_CUDA_API_VERSION
	.align		4
        /*0000*/ 	.byte	0x04, 0x37
        /*0002*/ 	.short	(.L_7 - .L_6)
.L_6:
        /*0004*/ 	.word	0x00000082


	//----- nvinfo : EIATTR_KPARAM_INFO
	.align		4
.L_7:
        /*0008*/ 	.byte	0x04, 0x17
        /*000a*/ 	.short	(.L_9 - .L_8)
.L_8:
        /*000c*/ 	.word	0x00000000
        /*0010*/ 	.short	0x0001
        /*0012*/ 	.short	0x0008
        /*0014*/ 	.byte	0x00, 0xf5, 0x21, 0x00


	//----- nvinfo : EIATTR_KPARAM_INFO
	.align		4
.L_9:
        /*0018*/ 	.byte	0x04, 0x17
        /*001a*/ 	.short	(.L_11 - .L_10)
.L_10:
        /*001c*/ 	.word	0x00000000
        /*0020*/ 	.short	0x0000
        /*0022*/ 	.short	0x0000
        /*0024*/ 	.byte	0x00, 0xf5, 0x21, 0x00


	//----- nvinfo : EIATTR_SPARSE_MMA_MASK
	.align		4
.L_11:
        /*0028*/ 	.byte	0x03, 0x50
        /*002a*/ 	.short	0x0000


	//----- nvinfo : EIATTR_MAXREG_COUNT
	.align		4
        /*002c*/ 	.byte	0x03, 0x1b
        /*002e*/ 	.short	0x00ff


	//----- nvinfo : EIATTR_MERCURY_ISA_VERSION
	.align		4
        /*0030*/ 	.byte	0x03, 0x5f
        /*0032*/ 	.short	0x0101


	//----- nvinfo : EIATTR_VRC_CTA_INIT_COUNT
	.align		4
        /*0034*/ 	.byte	0x02, 0x4a
	.zero		1
	.zero		1


	//----- nvinfo : EIATTR_EXIT_INSTR_OFFSETS
	.align		4
        /*0038*/ 	.byte	0x04, 0x1c
        /*003a*/ 	.short	(.L_13 - .L_12)


	//   ....[0]....
.L_12:
        /*003c*/ 	.word	0x00000d80


	//----- nvinfo : EIATTR_CBANK_PARAM_SIZE
	.align		4
.L_13:
        /*0040*/ 	.byte	0x03, 0x19
        /*0042*/ 	.short	0x0010


	//----- nvinfo : EIATTR_PARAM_CBANK
	.align		4
        /*0044*/ 	.byte	0x04, 0x0a
        /*0046*/ 	.short	(.L_15 - .L_14)
	.align		4
.L_14:
        /*0048*/ 	.word	index@(.nv.constant0._Z7AddIntsPiS_)
        /*004c*/ 	.short	0x0380
        /*004e*/ 	.short	0x0010


	//----- nvinfo : EIATTR_SW_WAR
	.align		4
.L_15:
        /*0050*/ 	.byte	0x04, 0x36
        /*0052*/ 	.short	(.L_17 - .L_16)
.L_16:
        /*0054*/ 	.word	0x00000008
.L_17:


//--------------------- .nv.callgraph             --------------------------
	.section	.nv.callgraph,"",@"SHT_CUDA_CALLGRAPH"
	.align	4
	.sectionentsize	8
	.align		4
        /*0000*/ 	.word	0x00000000
	.align		4
        /*0004*/ 	.word	0xffffffff
	.align		4
        /*0008*/ 	.word	0x00000000
	.align		4
        /*000c*/ 	.word	0xfffffffe
	.align		4
        /*0010*/ 	.word	0x00000000
	.align		4
        /*0014*/ 	.word	0xfffffffd
	.align		4
        /*0018*/ 	.word	0x00000000
	.align		4
        /*001c*/ 	.word	0xfffffffc


//--------------------- .text._Z7AddIntsPiS_      --------------------------
	.section	.text._Z7AddIntsPiS_,"ax",@progbits
	.align	128
        .global         _Z7AddIntsPiS_
        .type           _Z7AddIntsPiS_,@function
        .size           _Z7AddIntsPiS_,(.L_x_2 - _Z7AddIntsPiS_)
        .other          _Z7AddIntsPiS_,@"STO_CUDA_ENTRY STV_DEFAULT"
_Z7AddIntsPiS_:
.text._Z7AddIntsPiS_:
[----:B------:R-:W-:Y:S08]  /*0000*/  LDC R1, c[0x0][0x37c] ;  /* 0x0000df00ff017b82 */ /* 0x000ff00000000800 */
[----:B------:R-:W0:Y:S01]  /*0010*/  LDC.64 R2, c[0x0][0x380] ;  /* 0x0000e000ff027b82 */ /* 0x000e220000000a00 */
[----:B------:R-:W0:Y:S07]  /*0020*/  LDCU.64 UR6, c[0x0][0x358] ;  /* 0x00006b00ff0677ac */ /* 0x000e2e0008000a00 */
[----:B------:R-:W1:Y:S01]  /*0030*/  LDC.64 R4, c[0x0][0x388] ;  /* 0x0000e200ff047b82 */ /* 0x000e620000000a00 */
[----:B0-----:R-:W2:Y:S04]  /*0040*/  LDG.E R0, desc[UR6][R2.64] ;  /* 0x0000000602007981 */ /* 0x001ea8000c1e1900 */
[----:B-1----:R-:W2:Y:S02]  /*0050*/  LDG.E R7, desc[UR6][R4.64] ;  /* 0x0000000604077981 */ /* 0x002ea4000c1e1900 */
[----:B--2---:R-:W-:-:S05]  /*0060*/  IADD3 R7, PT, PT, R0, R7, RZ ;  /* 0x0000000700077210 */ /* 0x004fca0007ffe0ff */
[----:B------:R0:W-:Y:S04]  /*0070*/  STG.E desc[UR6][R2.64], R7 ;  /* 0x0000000702007986 */ /* 0x0001e8000c101906 */
[----:B------:R-:W2:Y:S02]  /*0080*/  LDG.E R0, desc[UR6][R4.64] ;  /* 0x0000000604007981 */ /* 0x000ea4000c1e1900 */
[----:B--2---:R-:W-:-:S05]  /*0090*/  IADD3 R9, PT, PT, R7, R0, RZ ;  /* 0x0000000007097210 */ /* 0x004fca0007ffe0ff */
[----:B------:R1:W-:Y:S04]  /*00a0*/  STG.E desc[UR6][R2.64], R9 ;  /* 0x0000000902007986 */ /* 0x0003e8000c101906 */
[----:B------:R-:W2:Y:S02]  /*00b0*/  LDG.E R0, desc[UR6][R4.64] ;  /* 0x0000000604007981 */ /* 0x000ea4000c1e1900 */
[----:B--2---:R-:W-:-:S05]  /*00c0*/  IMAD.IADD R11, R9, 0x1, R0 ;  /* 0x00000001090b7824 */ /* 0x004fca00078e0200 */
[----:B------:R1:W-:Y:S04]  /*00d0*/  STG.E desc[UR6][R2.64], R11 ;  /* 0x0000000b02007986 */ /* 0x0003e8000c101906 */
[----:B------:R-:W2:Y:S02]  /*00e0*/  LDG.E R0, desc[UR6][R4.64] ;  /* 0x0000000604007981 */ /* 0x000ea4000c1e1900 */
[----:B--2---:R-:W-:-:S05]  /*00f0*/  IADD3 R13, PT, PT, R11, R0, RZ ;  /* 0x000000000b0d7210 */ /* 0x004fca0007ffe0ff */
[----:B------:R1:W-:Y:S04]  /*0100*/  STG.E desc[UR6][R2.64], R13 ;  /* 0x0000000d02007986 */ /* 0x0003e8000c101906 */
[----:B------:R-:W0:Y:S01]  /*0110*/  LDG.E R0, desc[UR6][R4.64] ;  /* 0x0000000604007981 */ /* 0x000e22000c1e1900 */
[----:B------:R-:W-:Y:S01]  /*0120*/  UMOV UR4, 0x4 ;  /* 0x0000000400047882 */ /* 0x000fe20000000000 */
[----:B0-----:R-:W-:-:S05]  /*0130*/  IMAD.IADD R7, R13, 0x1, R0 ;  /* 0x000000010d077824 */ /* 0x001fca00078e0200 */
[----:B------:R1:W-:Y:S02]  /*0140*/  STG.E desc[UR6][R2.64], R7 ;  /* 0x0000000702007986 */ /* 0x0003e4000c101906 */
.L_x_0:
[----:B------:R-:W1:Y:S02]  /*0150*/  LDG.E R0, desc[UR6][R4.64] ;  /* 0x0000000604007981 */ /* 0x000e64000c1e1900 */
[----:B-1--4-:R-:W-:-:S05]  /*0160*/  IADD3 R7, PT, PT, R0, R7, RZ ;  /* 0x0000000700077210 */ /* 0x012fca0007ffe0ff */
[----:B------:R0:W-:Y:S04]  /*0170*/  STG.E desc[UR6][R2.64], R7 ;  /* 0x0000000702007986 */ /* 0x0001e8000c101906 */
[----:B------:R-:W2:Y:S02]  /*0180*/  LDG.E R0, desc[UR6][R4.64] ;  /* 0x0000000604007981 */ /* 0x000ea4000c1e1900 */
[----:B--2---:R-:W-:-:S05]  /*0190*/  IMAD.IADD R9, R7, 0x1, R0 ;  /* 0x0000000107097824 */ /* 0x004fca00078e0200 */
[----:B------:R1:W-:Y:S04]  /*01a0*/  STG.E desc[UR6][R2.64], R9 ;  /* 0x0000000902007986 */ /* 0x0003e8000c101906 */
[----:B------:R-:W2:Y:S02]  /*01b0*/  LDG.E R0, desc[UR6][R4.64] ;  /* 0x0000000604007981 */ /* 0x000ea4000c1e1900 */
[----:B--2---:R-:W-:-:S05]  /*01c0*/  IADD3 R11, PT, PT, R9, R0, RZ ;  /* 0x00000000090b7210 */ /* 0x004fca0007ffe0ff */
[----:B------:R2:W-:Y:S04]  /*01d0*/  STG.E desc[UR6][R2.64], R11 ;  /* 0x0000000b02007986 */ /* 0x0005e8000c101906 */
[----:B------:R-:W3:Y:S02]  /*01e0*/  LDG.E R0, desc[UR6][R4.64] ;  /* 0x0000000604007981 */ /* 0x000ee4000c1e1900 */
[----:B---3--:R-:W-:-:S05]  /*01f0*/  IMAD.IADD R13, R11, 0x1, R0 ;  /* 0x000000010b0d7824 */ /* 0x008fca00078e0200 */
[----:B------:R3:W-:Y:S04]  /*0200*/  STG.E desc[UR6][R2.64], R13 ;  /* 0x0000000d02007986 */ /* 0x0007e8000c101906 */
[----:B------:R-:W0:Y:S02]  /*0210*/  LDG.E R0, desc[UR6][R4.64] ;  /* 0x0000000604007981 */ /* 0x000e24000c1e1900 */
[----:B0-----:R-:W-:-:S05]  /*0220*/  IADD3 R7, PT, PT, R13, R0, RZ ;  /* 0x000000000d077210 */ /* 0x001fca0007ffe0ff */
[----:B------:R0:W-:Y:S04]  /*0230*/  STG.E desc[UR6][R2.64], R7 ;  /* 0x0000000702007986 */ /* 0x0001e8000c101906 */
[----:B------:R-:W1:Y:S02]  /*0240*/  LDG.E R0, desc[UR6][R4.64] ;  /* 0x0000000604007981 */ /* 0x000e64000c1e1900 */
[----:B-1----:R-:W-:-:S05]  /*0250*/  IMAD.IADD R9, R7, 0x1, R0 ;  /* 0x0000000107097824 */ /* 0x002fca00078e0200 */
        /* <DEDUP_REMOVED lines=154> */
[----:B------:R-:W4:Y:S02]  /*0c00*/  LDG.E R0, desc[UR6][R4.64] ;  /* 0x0000000604007981 */ /* 0x000f24000c1e1900 */
[----:B----4-:R-:W-:-:S05]  /*0c10*/  IMAD.IADD R15, R7, 0x1, R0 ;  /* 0x00000001070f7824 */ /* 0x010fca00078e0200 */
[----:B------:R4:W-:Y:S04]  /*0c20*/  STG.E desc[UR6][R2.64], R15 ;  /* 0x0000000f02007986 */ /* 0x0009e8000c101906 */
[----:B------:R-:W5:Y:S02]  /*0c30*/  LDG.E R0, desc[UR6][R4.64] ;  /* 0x0000000604007981 */ /* 0x000f64000c1e1900 */
[----:B-----5:R-:W-:-:S05]  /*0c40*/  IADD3 R17, PT, PT, R15, R0, RZ ;  /* 0x000000000f117210 */ /* 0x020fca0007ffe0ff */
[----:B------:R4:W-:Y:S04]  /*0c50*/  STG.E desc[UR6][R2.64], R17 ;  /* 0x0000001102007986 */ /* 0x0009e8000c101906 */
[----:B------:R-:W5:Y:S02]  /*0c60*/  LDG.E R0, desc[UR6][R4.64] ;  /* 0x0000000604007981 */ /* 0x000f64000c1e1900 */
[----:B-----5:R-:W-:-:S05]  /*0c70*/  IMAD.IADD R19, R17, 0x1, R0 ;  /* 0x0000000111137824 */ /* 0x020fca00078e0200 */
[----:B------:R4:W-:Y:S04]  /*0c80*/  STG.E desc[UR6][R2.64], R19 ;  /* 0x0000001302007986 */ /* 0x0009e8000c101906 */
[----:B------:R-:W1:Y:S02]  /*0c90*/  LDG.E R0, desc[UR6][R4.64] ;  /* 0x0000000604007981 */ /* 0x000e64000c1e1900 */
[----:B-1----:R-:W-:-:S05]  /*0ca0*/  IADD3 R9, PT, PT, R0, R19, RZ ;  /* 0x0000001300097210 */ /* 0x002fca0007ffe0ff */
[----:B------:R4:W-:Y:S04]  /*0cb0*/  STG.E desc[UR6][R2.64], R9 ;  /* 0x0000000902007986 */ /* 0x0009e8000c101906 */
[----:B------:R-:W2:Y:S02]  /*0cc0*/  LDG.E R0, desc[UR6][R4.64] ;  /* 0x0000000604007981 */ /* 0x000ea4000c1e1900 */
[----:B--2---:R-:W-:-:S05]  /*0cd0*/  IMAD.IADD R11, R9, 0x1, R0 ;  /* 0x00000001090b7824 */ /* 0x004fca00078e0200 */
[----:B------:R4:W-:Y:S04]  /*0ce0*/  STG.E desc[UR6][R2.64], R11 ;  /* 0x0000000b02007986 */ /* 0x0009e8000c101906 */
[----:B------:R-:W3:Y:S02]  /*0cf0*/  LDG.E R0, desc[UR6][R4.64] ;  /* 0x0000000604007981 */ /* 0x000ee4000c1e1900 */
[----:B---3--:R-:W-:-:S05]  /*0d00*/  IADD3 R13, PT, PT, R11, R0, RZ ;  /* 0x000000000b0d7210 */ /* 0x008fca0007ffe0ff */
[----:B------:R4:W-:Y:S04]  /*0d10*/  STG.E desc[UR6][R2.64], R13 ;  /* 0x0000000d02007986 */ /* 0x0009e8000c101906 */
[----:B------:R-:W0:Y:S01]  /*0d20*/  LDG.E R0, desc[UR6][R4.64] ;  /* 0x0000000604007981 */ /* 0x000e22000c1e1900 */
[----:B------:R-:W-:-:S04]  /*0d30*/  UIADD3 UR4, UPT, UPT, UR4, 0x40, URZ ;  /* 0x0000004004047890 */ /* 0x000fc8000fffe0ff */
[----:B------:R-:W-:Y:S01]  /*0d40*/  UISETP.NE.AND UP0, UPT, UR4, 0x989684, UPT ;  /* 0x009896840400788c */ /* 0x000fe2000bf05270 */
[----:B0-----:R-:W-:-:S05]  /*0d50*/  IMAD.IADD R7, R13, 0x1, R0 ;  /* 0x000000010d077824 */ /* 0x001fca00078e0200 */
[----:B------:R4:W-:Y:S03]  /*0d60*/  STG.E desc[UR6][R2.64], R7 ;  /* 0x0000000702007986 */ /* 0x0009e6000c101906 */
[----:B------:R-:W-:Y:S05]  /*0d70*/  BRA.U UP0, `(.L_x_0) ;  /* 0xfffffff100f47547 */ /* 0x000fea000b83ffff */
[----:B------:R-:W-:Y:S05]  /*0d80*/  EXIT ;  /* 0x000000000000794d */ /* 0x000fea0003800000 */
.L_x_1:
[----:B------:R-:W-:-:S00]  /*0d90*/  BRA `(.L_x_1) ;  /* 0xfffffffc00fc7947 */ /* 0x000fc0000383ffff */
[----:B------:R-:W-:-:S00]  /*0da0*/  NOP ;  /* 0x0000000000007918 */ /* 0x000fc00000000000 */
        /* <DEDUP_REMOVED lines=13> */
.L_x_2:


//--------------------- .nv.shared.reserved.0     --------------------------
	.section	.nv.shared.reserved.0,"aw",@nobits
	.weak		__nv_reservedSMEM_offset_0_alias
	.size		__nv_reservedSMEM_offset_0_alias, 0, 64
	.other		__nv_reservedSMEM_offset_0_alias,@"STO_CUDA_RESERVED_SHARED STV_DEFAULT"
__nv_reservedSMEM_offset_0_alias:
	.zero		0
	.zero		64


//--------------------- .nv.constant0._Z7AddIntsPiS_ --------------------------
	.section	.nv.constant0._Z7AddIntsPiS_,"a",@progbits
	.sectionflags	@""
	.align	4
.nv.constant0._Z7AddIntsPiS_:
	.zero		912


//--------------------- SYMBOLS --------------------------

	.type		.nv.reservedSmem.offset0,@object
	.size		.nv.reservedSmem.offset0,0x4
